	.headerflags	@"EF_CUDA_TEXMODE_UNIFIED EF_CUDA_64BIT_ADDRESS EF_CUDA_ACCELERATORS EF_CUDA_SM90 EF_CUDA_VIRTUAL_SM(EF_CUDA_SM90)"
	.elftype	@"ET_EXEC"


//--------------------- .nv.info                  --------------------------
	.section	.nv.info,"",@"SHT_CUDA_INFO"
	.align	4


	//----- nvinfo : EIATTR_REGCOUNT
	.align		4
        /*0000*/ 	.byte	0x04, 0x2f
        /*0002*/ 	.short	(.L_2 - .L_1)
	.align		4
.L_1:
        /*0004*/ 	.word	index@(triton_per_fused_abs_add_maximum_mean_mul_pow_rsqrt_0)
        /*0008*/ 	.word	0x00000017


	//----- nvinfo : EIATTR_MIN_STACK_SIZE
	.align		4
.L_2:
        /*000c*/ 	.byte	0x04, 0x12
        /*000e*/ 	.short	(.L_4 - .L_3)
	.align		4
.L_3:
        /*0010*/ 	.word	index@(triton_per_fused_abs_add_maximum_mean_mul_pow_rsqrt_0)
        /*0014*/ 	.word	0x00000000


	//----- nvinfo : EIATTR_FRAME_SIZE
	.align		4
.L_4:
        /*0018*/ 	.byte	0x04, 0x11
        /*001a*/ 	.short	(.L_6 - .L_5)
	.align		4
.L_5:
        /*001c*/ 	.word	index@(triton_per_fused_abs_add_maximum_mean_mul_pow_rsqrt_0)
        /*0020*/ 	.word	0x00000000


	//----- nvinfo : EIATTR_MIN_STACK_SIZE
	.align		4
.L_6:
        /*0024*/ 	.byte	0x04, 0x12
        /*0026*/ 	.short	(.L_8 - .L_7)
	.align		4
.L_7:
        /*0028*/ 	.word	index@(triton_per_fused_abs_add_maximum_mean_mul_pow_rsqrt_0)
        /*002c*/ 	.word	0x00000000
.L_8:


//--------------------- .nv.info.triton_per_fused_abs_add_maximum_mean_mul_pow_rsqrt_0 --------------------------
	.section	.nv.info.triton_per_fused_abs_add_maximum_mean_mul_pow_rsqrt_0,"",@"SHT_CUDA_INFO"
	.sectionflags	@""
	.align	4


	//----- nvinfo : EIATTR_CUDA_API_VERSION
	.align		4
        /*0000*/ 	.byte	0x04, 0x37
        /*0002*/ 	.short	(.L_10 - .L_9)
.L_9:
        /*0004*/ 	.word	0x0000007c


	//----- nvinfo : EIATTR_KPARAM_INFO
	.align		4
.L_10:
        /*0008*/ 	.byte	0x04, 0x17
        /*000a*/ 	.short	(.L_12 - .L_11)
.L_11:
        /*000c*/ 	.word	0x00000000
        /*0010*/ 	.short	0x0008
        /*0012*/ 	.short	0x003c
        /*0014*/ 	.byte	0x00, 0xf0, 0x11, 0x00


	//----- nvinfo : EIATTR_KPARAM_INFO
	.align		4
.L_12:
        /*0018*/ 	.byte	0x04, 0x17
        /*001a*/ 	.short	(.L_14 - .L_13)
.L_13:
        /*001c*/ 	.word	0x00000000
        /*0020*/ 	.short	0x0007
        /*0022*/ 	.short	0x0038
        /*0024*/ 	.byte	0x00, 0xf0, 0x11, 0x00


	//----- nvinfo : EIATTR_KPARAM_INFO
	.align		4
.L_14:
        /*0028*/ 	.byte	0x04, 0x17
        /*002a*/ 	.short	(.L_16 - .L_15)
.L_15:
        /*002c*/ 	.word	0x00000000
        /*0030*/ 	.short	0x0006
        /*0032*/ 	.short	0x0030
        /*0034*/ 	.byte	0x00, 0xf4, 0x21, 0x00


	//----- nvinfo : EIATTR_KPARAM_INFO
	.align		4
.L_16:
        /*0038*/ 	.byte	0x04, 0x17
        /*003a*/ 	.short	(.L_18 - .L_17)
.L_17:
        /*003c*/ 	.word	0x00000000
        /*0040*/ 	.short	0x0005
        /*0042*/ 	.short	0x0028
        /*0044*/ 	.byte	0x00, 0xf4, 0x21, 0x00


	//----- nvinfo : EIATTR_KPARAM_INFO
	.align		4
.L_18:
        /*0048*/ 	.byte	0x04, 0x17
        /*004a*/ 	.short	(.L_20 - .L_19)
.L_19:
        /*004c*/ 	.word	0x00000000
        /*0050*/ 	.short	0x0004
        /*0052*/ 	.short	0x0020
        /*0054*/ 	.byte	0x00, 0xf4, 0x21, 0x00


	//----- nvinfo : EIATTR_KPARAM_INFO
	.align		4
.L_20:
        /*0058*/ 	.byte	0x04, 0x17
        /*005a*/ 	.short	(.L_22 - .L_21)
.L_21:
        /*005c*/ 	.word	0x00000000
        /*0060*/ 	.short	0x0003
        /*0062*/ 	.short	0x0018
        /*0064*/ 	.byte	0x00, 0xf4, 0x21, 0x00


	//----- nvinfo : EIATTR_KPARAM_INFO
	.align		4
.L_22:
        /*0068*/ 	.byte	0x04, 0x17
        /*006a*/ 	.short	(.L_24 - .L_23)
.L_23:
        /*006c*/ 	.word	0x00000000
        /*0070*/ 	.short	0x0002
        /*0072*/ 	.short	0x0010
        /*0074*/ 	.byte	0x00, 0xf4, 0x21, 0x00


	//----- nvinfo : EIATTR_KPARAM_INFO
	.align		4
.L_24:
        /*0078*/ 	.byte	0x04, 0x17
        /*007a*/ 	.short	(.L_26 - .L_25)
.L_25:
        /*007c*/ 	.word	0x00000000
        /*0080*/ 	.short	0x0001
        /*0082*/ 	.short	0x0008
        /*0084*/ 	.byte	0x00, 0xf4, 0x21, 0x00


	//----- nvinfo : EIATTR_KPARAM_INFO
	.align		4
.L_26:
        /*0088*/ 	.byte	0x04, 0x17
        /*008a*/ 	.short	(.L_28 - .L_27)
.L_27:
        /*008c*/ 	.word	0x00000000
        /*0090*/ 	.short	0x0000
        /*0092*/ 	.short	0x0000
        /*0094*/ 	.byte	0x00, 0xf4, 0x21, 0x00


	//----- nvinfo : EIATTR_SPARSE_MMA_MASK
	.align		4
.L_28:
        /*0098*/ 	.byte	0x03, 0x50
        /*009a*/ 	.short	0x0000


	//----- nvinfo : EIATTR_MAXREG_COUNT
	.align		4
        /*009c*/ 	.byte	0x03, 0x1b
        /*009e*/ 	.short	0x00ff


	//----- nvinfo : EIATTR_COOP_GROUP_MASK_REGIDS
	.align		4
        /*00a0*/ 	.byte	0x04, 0x29
        /*00a2*/ 	.short	(.L_30 - .L_29)


	//   ....[0]....
.L_29:
        /*00a4*/ 	.word	0xffffffff


	//   ....[1]....
        /*00a8*/ 	.word	0xffffffff


	//   ....[2]....
        /*00ac*/ 	.word	0xffffffff


	//   ....[3]....
        /*00b0*/ 	.word	0xffffffff


	//   ....[4]....
        /*00b4*/ 	.word	0xffffffff


	//   ....[5]....
        /*00b8*/ 	.word	0xffffffff


	//   ....[6]....
        /*00bc*/ 	.word	0xffffffff


	//   ....[7]....
        /*00c0*/ 	.word	0xffffffff


	//----- nvinfo : EIATTR_COOP_GROUP_INSTR_OFFSETS
	.align		4
.L_30:
        /*00c4*/ 	.byte	0x04, 0x28
        /*00c6*/ 	.short	(.L_32 - .L_31)


	//   ....[0]....
.L_31:
        /*00c8*/ 	.word	0x00000290


	//   ....[1]....
        /*00cc*/ 	.word	0x000002b0


	//   ....[2]....
        /*00d0*/ 	.word	0x00000310


	//   ....[3]....
        /*00d4*/ 	.word	0x00000320


	//   ....[4]....
        /*00d8*/ 	.word	0x00000350


	//   ....[5]....
        /*00dc*/ 	.word	0x00000360


	//   ....[6]....
        /*00e0*/ 	.word	0x000003a0


	//   ....[7]....
        /*00e4*/ 	.word	0x000003b0


	//----- nvinfo : EIATTR_EXIT_INSTR_OFFSETS
	.align		4
.L_32:
        /*00e8*/ 	.byte	0x04, 0x1c
        /*00ea*/ 	.short	(.L_34 - .L_33)


	//   ....[0]....
.L_33:
        /*00ec*/ 	.word	0x000004b0


	//   ....[1]....
        /*00f0*/ 	.word	0x000004d0


	//----- nvinfo : EIATTR_REQNTID
	.align		4
.L_34:
        /*00f4*/ 	.byte	0x04, 0x10
        /*00f6*/ 	.short	(.L_36 - .L_35)
.L_35:
        /*00f8*/ 	.word	0x00000040
        /*00fc*/ 	.word	0x00000001
        /*0100*/ 	.word	0x00000001


	//----- nvinfo : EIATTR_CBANK_PARAM_SIZE
	.align		4
.L_36:
        /*0104*/ 	.byte	0x03, 0x19
        /*0106*/ 	.short	0x0040


	//----- nvinfo : EIATTR_PARAM_CBANK
	.align		4
        /*0108*/ 	.byte	0x04, 0x0a
        /*010a*/ 	.short	(.L_38 - .L_37)
	.align		4
.L_37:
        /*010c*/ 	.word	index@(.nv.constant0.triton_per_fused_abs_add_maximum_mean_mul_pow_rsqrt_0)
        /*0110*/ 	.short	0x0210
        /*0112*/ 	.short	0x0040


	//----- nvinfo : EIATTR_SW_WAR
	.align		4
.L_38:
        /*0114*/ 	.byte	0x04, 0x36
        /*0116*/ 	.short	(.L_40 - .L_39)
.L_39:
        /*0118*/ 	.word	0x00000008
.L_40:


//--------------------- .nv.callgraph             --------------------------
	.section	.nv.callgraph,"",@"SHT_CUDA_CALLGRAPH"
	.align	4
	.sectionentsize	8
	.align		4
        /*0000*/ 	.word	0x00000000
	.align		4
        /*0004*/ 	.word	0xffffffff
	.align		4
        /*0008*/ 	.word	0x00000000
	.align		4
        /*000c*/ 	.word	0xfffffffe
	.align		4
        /*0010*/ 	.word	0x00000000
	.align		4
        /*0014*/ 	.word	0xfffffffd
	.align		4
        /*0018*/ 	.word	0x00000000
	.align		4
        /*001c*/ 	.word	0xfffffffc


//--------------------- .nv.constant4             --------------------------
	.section	.nv.constant4,"a",@progbits
	.align	8
	.align		8
.nv.constant4:
        /*0000*/ 	.dword	_$_str


//--------------------- .text.triton_per_fused_abs_add_maximum_mean_mul_pow_rsqrt_0 --------------------------
	.section	.text.triton_per_fused_abs_add_maximum_mean_mul_pow_rsqrt_0,"ax",@progbits
	.sectionflags	@"SHF_BARRIERS=1"
	.align	128
        .global         triton_per_fused_abs_add_maximum_mean_mul_pow_rsqrt_0
        .type           triton_per_fused_abs_add_maximum_mean_mul_pow_rsqrt_0,@function
        .size           triton_per_fused_abs_add_maximum_mean_mul_pow_rsqrt_0,(.L_x_1 - triton_per_fused_abs_add_maximum_mean_mul_pow_rsqrt_0)
        .other          triton_per_fused_abs_add_maximum_mean_mul_pow_rsqrt_0,@"STO_CUDA_ENTRY STV_DEFAULT"
triton_per_fused_abs_add_maximum_mean_mul_pow_rsqrt_0:
.text.triton_per_fused_abs_add_maximum_mean_mul_pow_rsqrt_0:
[----:B------:R-:W0:Y:S01]  /*0000*/  LDC R1, c[0x0][0x28] ;  /* 0x00000a00ff017b82 */ /* 0x000e220000000800 */
[----:B------:R-:W1:Y:S07]  /*0010*/  S2R R17, SR_TID.X ;  /* 0x0000000000117919 */ /* 0x000e6e0000002100 */
[----:B------:R-:W2:Y:S01]  /*0020*/  LDC.64 R12, c[0x0][0x218] ;  /* 0x00008600ff0c7b82 */ /* 0x000ea20000000a00 */
[----:B------:R-:W-:Y:S01]  /*0030*/  ULDC.64 UR4, c[0x0][0x208] ;  /* 0x0000820000047ab9 */ /* 0x000fe20000000a00 */
[----:B------:R-:W3:Y:S01]  /*0040*/  S2R R2, SR_CTAID.X ;  /* 0x0000000000027919 */ /* 0x000ee20000002500 */
[----:B------:R-:W-:-:S05]  /*0050*/  CS2R R8, SRZ ;  /* 0x0000000000087805 */ /* 0x000fca000001ff00 */
[----:B------:R-:W4:Y:S01]  /*0060*/  LDC.64 R4, c[0x0][0x220] ;  /* 0x00008800ff047b82 */ /* 0x000f220000000a00 */
[----:B------:R-:W-:-:S07]  /*0070*/  MOV R16, RZ ;  /* 0x000000ff00107202 */ /* 0x000fce0000000f00 */
[----:B------:R-:W5:Y:S08]  /*0080*/  LDC.64 R14, c[0x0][0x228] ;  /* 0x00008a00ff0e7b82 */ /* 0x000f700000000a00 */
[----:B------:R-:W5:Y:S01]  /*0090*/  LDC.64 R10, c[0x0][0x230] ;  /* 0x00008c00ff0a7b82 */ /* 0x000f620000000a00 */
[----:B-1----:R-:W-:Y:S02]  /*00a0*/  LOP3.LUT R3, R17, 0xf, RZ, 0xc0, !PT ;  /* 0x0000000f11037812 */ /* 0x002fe400078ec0ff */
[----:B---3--:R-:W-:-:S02]  /*00b0*/  ISETP.GE.AND P0, PT, R2, 0x10, PT ;  /* 0x000000100200780c */ /* 0x008fc40003f06270 */
[----:B------:R-:W-:Y:S01]  /*00c0*/  LEA R0, R2, R3, 0x4 ;  /* 0x0000000302007211 */ /* 0x000fe200078e20ff */
[----:B------:R-:W-:-:S04]  /*00d0*/  HFMA2.MMA R3, -RZ, RZ, 0, 0 ;  /* 0x00000000ff037435 */ /* 0x000fc800000001ff */
[----:B--2---:R-:W-:-:S06]  /*00e0*/  IMAD.WIDE R12, R0, 0x4, R12 ;  /* 0x00000004000c7825 */ /* 0x004fcc00078e020c */
[----:B------:R-:W2:Y:S04]  /*00f0*/  @!P0 LDG.E R3, desc[UR4][R12.64] ;  /* 0x000000040c038981 */ /* 0x000ea8000c1e1900 */
[----:B------:R1:W3:Y:S01]  /*0100*/  @!P0 LDG.E R8, desc[UR4][R12.64] ;  /* 0x000000040c088981 */ /* 0x0002e2000c1e1900 */
[----:B------:R-:W-:-:S04]  /*0110*/  SHF.R.S32.HI R7, RZ, 0x1f, R2 ;  /* 0x0000001fff077819 */ /* 0x000fc80000011402 */
[----:B------:R-:W-:-:S04]  /*0120*/  LEA.HI R7, R7, R2, RZ, 0x2 ;  /* 0x0000000207077211 */ /* 0x000fc800078f10ff */
[----:B------:R-:W-:Y:S02]  /*0130*/  SHF.R.S32.HI R19, RZ, 0x2, R7 ;  /* 0x00000002ff137819 */ /* 0x000fe40000011407 */
[----:B------:R-:W5:Y:S03]  /*0140*/  LDC.64 R6, c[0x0][0x238] ;  /* 0x00008e00ff067b82 */ /* 0x000f660000000a00 */
[----:B----4-:R-:W-:-:S05]  /*0150*/  IMAD.WIDE R4, R19, 0x4, R4 ;  /* 0x0000000413047825 */ /* 0x010fca00078e0204 */
[----:B------:R-:W4:Y:S01]  /*0160*/  @!P0 LDG.E.EL R16, desc[UR4][R4.64] ;  /* 0x0000000404108981 */ /* 0x000f22000c2e1900 */
[----:B-1----:R-:W-:Y:S01]  /*0170*/  CS2R R12, SRZ ;  /* 0x00000000000c7805 */ /* 0x002fe2000001ff00 */
[----:B-----5:R-:W-:-:S04]  /*0180*/  IMAD.WIDE R14, R19, 0x4, R14 ;  /* 0x00000004130e7825 */ /* 0x020fc800078e020e */
[C---:B0-----:R-:W-:Y:S01]  /*0190*/  IMAD.WIDE R10, R19.reuse, 0x4, R10 ;  /* 0x00000004130a7825 */ /* 0x041fe200078e020a */
[----:B------:R0:W5:Y:S04]  /*01a0*/  @!P0 LDG.E.EL R13, desc[UR4][R4.64] ;  /* 0x00000004040d8981 */ /* 0x000168000c2e1900 */
[----:B------:R-:W5:Y:S04]  /*01b0*/  @!P0 LDG.E.EL R9, desc[UR4][R14.64] ;  /* 0x000000040e098981 */ /* 0x000f68000c2e1900 */
[----:B------:R1:W5:Y:S01]  /*01c0*/  @!P0 LDG.E.EL R12, desc[UR4][R10.64] ;  /* 0x000000040a0c8981 */ /* 0x000362000c2e1900 */
[----:B------:R-:W-:Y:S01]  /*01d0*/  IMAD.WIDE R18, R19, 0x4, R6 ;  /* 0x0000000413127825 */ /* 0x000fe200078e0206 */
[----:B------:R-:W-:-:S10]  /*01e0*/  HFMA2.MMA R6, -RZ, RZ, 0, 0 ;  /* 0x00000000ff067435 */ /* 0x000fd400000001ff */
[----:B------:R-:W5:Y:S01]  /*01f0*/  @!P0 LDG.E.EL R6, desc[UR4][R18.64] ;  /* 0x0000000412068981 */ /* 0x000f62000c2e1900 */
[----:B------:R-:W-:Y:S01]  /*0200*/  BAR.SYNC.DEFER_BLOCKING 0x0 ;  /* 0x0000000000007b1d */ /* 0x000fe20000010000 */
[----:B------:R-:W-:-:S04]  /*0210*/  LOP3.LUT P1, RZ, R17, 0x30, RZ, 0xc0, !PT ;  /* 0x0000003011ff7812 */ /* 0x000fc8000782c0ff */
[----:B------:R-:W-:Y:S02]  /*0220*/  ISETP.LT.AND P1, PT, R2, 0x10, !P1 ;  /* 0x000000100200780c */ /* 0x000fe40004f21270 */
[----:B--2---:R-:W-:Y:S02]  /*0230*/  SEL R3, R3, RZ, !P0 ;  /* 0x000000ff03037207 */ /* 0x004fe40004000000 */
[----:B---3--:R-:W-:-:S03]  /*0240*/  SEL R8, R8, RZ, !P0 ;  /* 0x000000ff08087207 */ /* 0x008fc60004000000 */
[----:B------:R-:W-:Y:S02]  /*0250*/  FMUL R7, R3, R3 ;  /* 0x0000000303077220 */ /* 0x000fe40000400000 */
[----:B0-----:R-:W-:-:S03]  /*0260*/  FMUL R4, R8, R8 ;  /* 0x0000000808047220 */ /* 0x001fc60000400000 */
[----:B------:R-:W-:Y:S02]  /*0270*/  FSEL R7, R7, RZ, !P0 ;  /* 0x000000ff07077208 */ /* 0x000fe40004000000 */
[----:B------:R-:W-:-:S03]  /*0280*/  FSEL R4, R4, RZ, !P0 ;  /* 0x000000ff04047208 */ /* 0x000fc60004000000 */
[----:B------:R-:W0:Y:S01]  /*0290*/  SHFL.BFLY PT, R20, R7, 0x8, 0x1f ;  /* 0x0d001f0007147f89 */ /* 0x000e2200000e0000 */
[----:B------:R-:W-:-:S03]  /*02a0*/  LOP3.LUT P0, RZ, R17, 0x3f, RZ, 0xc0, !PT ;  /* 0x0000003f11ff7812 */ /* 0x000fc6000780c0ff */
[----:B-1----:R-:W1:Y:S01]  /*02b0*/  SHFL.BFLY PT, R11, R4, 0x8, 0x1f ;  /* 0x0d001f00040b7f89 */ /* 0x002e6200000e0000 */
[----:B------:R-:W-:Y:S02]  /*02c0*/  ISETP.LT.AND P0, PT, R2, 0x10, !P0 ;  /* 0x000000100200780c */ /* 0x000fe40004701270 */
[----:B----4-:R-:W-:Y:S02]  /*02d0*/  LOP3.LUT R16, R16, 0x7fffffff, RZ, 0xc0, !PT ;  /* 0x7fffffff10107812 */ /* 0x010fe400078ec0ff */
[----:B-----5:R-:W-:Y:S01]  /*02e0*/  LOP3.LUT R13, R13, 0x7fffffff, RZ, 0xc0, !PT ;  /* 0x7fffffff0d0d7812 */ /* 0x020fe200078ec0ff */
[----:B0-----:R-:W-:Y:S01]  /*02f0*/  FADD R20, R7, R20 ;  /* 0x0000001407147221 */ /* 0x001fe20000000000 */
[----:B-1----:R-:W-:-:S04]  /*0300*/  FADD R11, R4, R11 ;  /* 0x0000000b040b7221 */ /* 0x002fc80000000000 */
[----:B------:R-:W0:Y:S04]  /*0310*/  SHFL.BFLY PT, R5, R20, 0x4, 0x1f ;  /* 0x0c801f0014057f89 */ /* 0x000e2800000e0000 */
[----:B------:R-:W1:Y:S01]  /*0320*/  SHFL.BFLY PT, R10, R11, 0x4, 0x1f ;  /* 0x0c801f000b0a7f89 */ /* 0x000e6200000e0000 */
[----:B0-----:R-:W-:Y:S01]  /*0330*/  FADD R5, R20, R5 ;  /* 0x0000000514057221 */ /* 0x001fe20000000000 */
[----:B-1----:R-:W-:-:S04]  /*0340*/  FADD R10, R11, R10 ;  /* 0x0000000a0b0a7221 */ /* 0x002fc80000000000 */
[----:B------:R-:W0:Y:S04]  /*0350*/  SHFL.BFLY PT, R8, R5, 0x2, 0x1f ;  /* 0x0c401f0005087f89 */ /* 0x000e2800000e0000 */
[----:B------:R-:W1:Y:S01]  /*0360*/  SHFL.BFLY PT, R15, R10, 0x2, 0x1f ;  /* 0x0c401f000a0f7f89 */ /* 0x000e6200000e0000 */
[----:B0-----:R-:W-:Y:S02]  /*0370*/  FADD R8, R5, R8 ;  /* 0x0000000805087221 */ /* 0x001fe40000000000 */
[----:B------:R-:W0:Y:S01]  /*0380*/  LDC.64 R4, c[0x0][0x210] ;  /* 0x00008400ff047b82 */ /* 0x000e220000000a00 */
[----:B-1----:R-:W-:Y:S02]  /*0390*/  FADD R15, R10, R15 ;  /* 0x0000000f0a0f7221 */ /* 0x002fe40000000000 */
[----:B------:R-:W1:Y:S04]  /*03a0*/  SHFL.BFLY PT, R7, R8, 0x1, 0x1f ;  /* 0x0c201f0008077f89 */ /* 0x000e6800000e0000 */
[----:B------:R-:W2:Y:S01]  /*03b0*/  SHFL.BFLY PT, R14, R15, 0x1, 0x1f ;  /* 0x0c201f000f0e7f89 */ /* 0x000ea200000e0000 */
[----:B------:R-:W3:Y:S01]  /*03c0*/  LDC.64 R10, c[0x0][0x240] ;  /* 0x00009000ff0a7b82 */ /* 0x000ee20000000a00 */
[----:B0-----:R-:W-:-:S04]  /*03d0*/  IMAD.WIDE R4, R2, 0x4, R4 ;  /* 0x0000000402047825 */ /* 0x001fc800078e0204 */
[----:B-1----:R-:W-:-:S04]  /*03e0*/  FADD R7, R8, R7 ;  /* 0x0000000708077221 */ /* 0x002fc80000000000 */
[----:B------:R-:W-:Y:S01]  /*03f0*/  FFMA R7, R7, 0.0625, R16 ;  /* 0x3d80000007077823 */ /* 0x000fe20000000010 */
[----:B--2---:R-:W-:Y:S01]  /*0400*/  FADD R14, R15, R14 ;  /* 0x0000000e0f0e7221 */ /* 0x004fe20000000000 */
[----:B---3--:R-:W-:Y:S02]  /*0410*/  IMAD.WIDE R10, R0, 0x4, R10 ;  /* 0x00000004000a7825 */ /* 0x008fe400078e020a */
[----:B------:R-:W0:Y:S02]  /*0420*/  MUFU.RSQ R16, R7 ;  /* 0x0000000700107308 */ /* 0x000e240000001400 */
[----:B------:R-:W-:Y:S01]  /*0430*/  FFMA R14, R14, 0.0625, R13 ;  /* 0x3d8000000e0e7823 */ /* 0x000fe2000000000d */
[----:B0-----:R-:W-:-:S04]  /*0440*/  FMUL R3, R3, R16 ;  /* 0x0000001003037220 */ /* 0x001fc80000400000 */
[----:B------:R-:W-:Y:S02]  /*0450*/  FFMA R3, R3, R9, R12 ;  /* 0x0000000903037223 */ /* 0x000fe4000000000c */
[----:B------:R-:W0:Y:S03]  /*0460*/  MUFU.RSQ R9, R14 ;  /* 0x0000000e00097308 */ /* 0x000e260000001400 */
[CC--:B------:R-:W-:Y:S02]  /*0470*/  FSETP.GT.AND P2, PT, R3.reuse, R6.reuse, PT ;  /* 0x000000060300720b */ /* 0x0c0fe40003f44000 */
[C---:B------:R-:W-:Y:S01]  /*0480*/  FSETP.NAN.AND P3, PT, R3.reuse, R3, PT ;  /* 0x000000030300720b */ /* 0x040fe20003f68000 */
[----:B0-----:R0:W-:Y:S10]  /*0490*/  @P0 STG.E desc[UR4][R4.64], R9 ;  /* 0x0000000904000986 */ /* 0x0011f4000c101904 */
[----:B------:R-:W-:Y:S01]  /*04a0*/  @!P2 SEL R3, R3, R6, P3 ;  /* 0x000000060303a207 */ /* 0x000fe20001800000 */
[----:B0-----:R-:W-:Y:S06]  /*04b0*/  @!P1 EXIT ;  /* 0x000000000000994d */ /* 0x001fec0003800000 */
[----:B------:R-:W-:Y:S01]  /*04c0*/  STG.E desc[UR4][R10.64], R3 ;  /* 0x000000030a007986 */ /* 0x000fe2000c101904 */
[----:B------:R-:W-:Y:S05]  /*04d0*/  EXIT ;  /* 0x000000000000794d */ /* 0x000fea0003800000 */
.L_x_0:
[----:B------:R-:W-:-:S00]  /*04e0*/  BRA `(.L_x_0) ;  /* 0xfffffffc00fc7947 */ /* 0x000fc0000383ffff */
[----:B------:R-:W-:-:S00]  /*04f0*/  NOP ;  /* 0x0000000000007918 */ /* 0x000fc00000000000 */
        /* <DEDUP_REMOVED lines=8> */
.L_x_1:


//--------------------- .nv.global.init           --------------------------
	.section	.nv.global.init,"aw",@progbits
.nv.global.init:
	.type		_$_str,@object
	.size		_$_str,(.L_0 - _$_str)
_$_str:
        /*0000*/ 	.byte	0x5f, 0x5f, 0x43, 0x55, 0x44, 0x41, 0x5f, 0x46, 0x54, 0x5a, 0x00
.L_0:


//--------------------- .nv.constant0.triton_per_fused_abs_add_maximum_mean_mul_pow_rsqrt_0 --------------------------
	.section	.nv.constant0.triton_per_fused_abs_add_maximum_mean_mul_pow_rsqrt_0,"a",@progbits
	.sectionflags	@""
	.align	4
.nv.constant0.triton_per_fused_abs_add_maximum_mean_mul_pow_rsqrt_0:
	.zero		592
